//
// Generated by NVIDIA NVVM Compiler
//
// Compiler Build ID: CL-36424714
// Cuda compilation tools, release 13.0, V13.0.88
// Based on NVVM 20.0.0
//

.version 9.0
.target sm_100
.address_size 64

	// .globl	_Z3addPdS_S_i

.visible .entry _Z3addPdS_S_i(
	.param .u64 .ptr .align 1 _Z3addPdS_S_i_param_0,
	.param .u64 .ptr .align 1 _Z3addPdS_S_i_param_1,
	.param .u64 .ptr .align 1 _Z3addPdS_S_i_param_2,
	.param .u32 _Z3addPdS_S_i_param_3
)
{
	.reg .pred 	%p<2>;
	.reg .b32 	%r<6>;
	.reg .b64 	%rd<11>;
	.reg .b64 	%fd<4>;

	ld.param.u64 	%rd1, [_Z3addPdS_S_i_param_0];
	ld.param.u64 	%rd2, [_Z3addPdS_S_i_param_1];
	ld.param.u64 	%rd3, [_Z3addPdS_S_i_param_2];
	ld.param.u32 	%r2, [_Z3addPdS_S_i_param_3];
	mov.u32 	%r3, %tid.x;
	mov.u32 	%r4, %ctaid.x;
	mov.u32 	%r5, %ntid.x;
	mad.lo.s32 	%r1, %r4, %r5, %r3;
	setp.ge.s32 	%p1, %r1, %r2;
	@%p1 bra 	$L__BB0_2;
	cvta.to.global.u64 	%rd4, %rd1;
	cvta.to.global.u64 	%rd5, %rd2;
	cvta.to.global.u64 	%rd6, %rd3;
	mul.wide.s32 	%rd7, %r1, 8;
	add.s64 	%rd8, %rd4, %rd7;
	ld.global.f64 	%fd1, [%rd8];
	add.s64 	%rd9, %rd5, %rd7;
	ld.global.f64 	%fd2, [%rd9];
	add.f64 	%fd3, %fd1, %fd2;
	add.s64 	%rd10, %rd6, %rd7;
	st.global.f64 	[%rd10], %fd3;
$L__BB0_2:
	ret;

}


// ===== COMPILED SASS (sm_100) =====

	.target	sm_100

	.elftype	@"ET_EXEC"


//--------------------- .note.nv.tkinfo           --------------------------
	.section	.note.nv.tkinfo,"",@"SHT_NOTE"
	.sectionflags	@"SHF_NOTE_NV_TKINFO"
	.tkinfo
        /*0018*/ 	.word	0x00000002
        /*0030*/ 	.string	""
        /*0030*/ 	.string	"ptxas"
        /*0030*/ 	.string	"Cuda compilation tools, release 13.0, V13.0.88"
        /*0030*/ 	.string	"Build cuda_13.0.r13.0/compiler.36424714_0"
        /*0030*/ 	.string	"-arch sm_100 -m 64 "



//--------------------- .note.nv.cuinfo           --------------------------
	.section	.note.nv.cuinfo,"",@"SHT_NOTE"
	.sectionflags	@"SHF_NOTE_NV_CUINFO"
        /*0018*/ 	.short	0x0002
        /*001a*/ 	.short	0x0064
        /*001c*/ 	.short	0x0082
	.zero		2


//--------------------- .nv.info                  --------------------------
	.section	.nv.info,"",@"SHT_CUDA_INFO"
	.align	4


	//----- nvinfo : EIATTR_REGCOUNT
	.align		4
        /*0000*/ 	.byte	0x04, 0x2f
        /*0002*/ 	.short	(.L_1 - .L_0)
	.align		4
.L_0:
        /*0004*/ 	.word	index@(_Z3addPdS_S_i)
        /*0008*/ 	.word	0x0000000e


	//----- nvinfo : EIATTR_FRAME_SIZE
	.align		4
.L_1:
        /*000c*/ 	.byte	0x04, 0x11
        /*000e*/ 	.short	(.L_3 - .L_2)
	.align		4
.L_2:
        /*0010*/ 	.word	index@(_Z3addPdS_S_i)
        /*0014*/ 	.word	0x00000000


	//----- nvinfo : EIATTR_MIN_STACK_SIZE
	.align		4
.L_3:
        /*0018*/ 	.byte	0x04, 0x12
        /*001a*/ 	.short	(.L_5 - .L_4)
	.align		4
.L_4:
        /*001c*/ 	.word	index@(_Z3addPdS_S_i)
        /*0020*/ 	.word	0x00000000
.L_5:


//--------------------- .nv.compat                --------------------------
	.section	.nv.compat,"",@"SHT_CUDA_COMPAT_INFO"
	.align	4
        /*0000*/ 	.byte	0x02, 0x09, 0x00, 0x00, 0x02, 0x02, 0x01, 0x00, 0x02, 0x05, 0x05, 0x00, 0x03, 0x07, 0x01, 0x01
        /*0010*/ 	.byte	0x02, 0x03, 0x00, 0x00, 0x02, 0x06, 0x01, 0x00, 0x04, 0x0b, 0x08, 0x00, 0x01, 0x00, 0x00, 0x00
        /*0020*/ 	.byte	0x00, 0x00, 0x00, 0x00


//--------------------- .nv.info._Z3addPdS_S_i    --------------------------
	.section	.nv.info._Z3addPdS_S_i,"",@"SHT_CUDA_INFO"
	.sectionflags	@""
	.align	4


	//----- nvinfo : EIATTR_CUDA_API_VERSION
	.align		4
        /*0000*/ 	.byte	0x04, 0x37
        /*0002*/ 	.short	(.L_7 - .L_6)
.L_6:
        /*0004*/ 	.word	0x00000082


	//----- nvinfo : EIATTR_KPARAM_INFO
	.align		4
.L_7:
        /*0008*/ 	.byte	0x04, 0x17
        /*000a*/ 	.short	(.L_9 - .L_8)
.L_8:
        /*000c*/ 	.word	0x00000000
        /*0010*/ 	.short	0x0003
        /*0012*/ 	.short	0x0018
        /*0014*/ 	.byte	0x00, 0xf0, 0x11, 0x00


	//----- nvinfo : EIATTR_KPARAM_INFO
	.align		4
.L_9:
        /*0018*/ 	.byte	0x04, 0x17
        /*001a*/ 	.short	(.L_11 - .L_10)
.L_10:
        /*001c*/ 	.word	0x00000000
        /*0020*/ 	.short	0x0002
        /*0022*/ 	.short	0x0010
        /*0024*/ 	.byte	0x00, 0xf5, 0x21, 0x00


	//----- nvinfo : EIATTR_KPARAM_INFO
	.align		4
.L_11:
        /*0028*/ 	.byte	0x04, 0x17
        /*002a*/ 	.short	(.L_13 - .L_12)
.L_12:
        /*002c*/ 	.word	0x00000000
        /*0030*/ 	.short	0x0001
        /*0032*/ 	.short	0x0008
        /*0034*/ 	.byte	0x00, 0xf5, 0x21, 0x00


	//----- nvinfo : EIATTR_KPARAM_INFO
	.align		4
.L_13:
        /*0038*/ 	.byte	0x04, 0x17
        /*003a*/ 	.short	(.L_15 - .L_14)
.L_14:
        /*003c*/ 	.word	0x00000000
        /*0040*/ 	.short	0x0000
        /*0042*/ 	.short	0x0000
        /*0044*/ 	.byte	0x00, 0xf5, 0x21, 0x00


	//----- nvinfo : EIATTR_SPARSE_MMA_MASK
	.align		4
.L_15:
        /*0048*/ 	.byte	0x03, 0x50
        /*004a*/ 	.short	0x0000


	//----- nvinfo : EIATTR_MAXREG_COUNT
	.align		4
        /*004c*/ 	.byte	0x03, 0x1b
        /*004e*/ 	.short	0x00ff


	//----- nvinfo : EIATTR_MERCURY_ISA_VERSION
	.align		4
        /*0050*/ 	.byte	0x03, 0x5f
        /*0052*/ 	.short	0x0101


	//----- nvinfo : EIATTR_VRC_CTA_INIT_COUNT
	.align		4
        /*0054*/ 	.byte	0x02, 0x4a
	.zero		1
	.zero		1


	//----- nvinfo : EIATTR_EXIT_INSTR_OFFSETS
	.align		4
        /*0058*/ 	.byte	0x04, 0x1c
        /*005a*/ 	.short	(.L_17 - .L_16)


	//   ....[0]....
.L_16:
        /*005c*/ 	.word	0x00000070


	//   ....[1]....
        /*0060*/ 	.word	0x00000130


	//----- nvinfo : EIATTR_CBANK_PARAM_SIZE
	.align		4
.L_17:
        /*0064*/ 	.byte	0x03, 0x19
        /*0066*/ 	.short	0x001c


	//----- nvinfo : EIATTR_PARAM_CBANK
	.align		4
        /*0068*/ 	.byte	0x04, 0x0a
        /*006a*/ 	.short	(.L_19 - .L_18)
	.align		4
.L_18:
        /*006c*/ 	.word	index@(.nv.constant0._Z3addPdS_S_i)
        /*0070*/ 	.short	0x0380
        /*0072*/ 	.short	0x001c


	//----- nvinfo : EIATTR_SW_WAR
	.align		4
.L_19:
        /*0074*/ 	.byte	0x04, 0x36
        /*0076*/ 	.short	(.L_21 - .L_20)
.L_20:
        /*0078*/ 	.word	0x00000008
.L_21:


//--------------------- .nv.callgraph             --------------------------
	.section	.nv.callgraph,"",@"SHT_CUDA_CALLGRAPH"
	.align	4
	.sectionentsize	8
	.align		4
        /*0000*/ 	.word	0x00000000
	.align		4
        /*0004*/ 	.word	0xffffffff
	.align		4
        /*0008*/ 	.word	0x00000000
	.align		4
        /*000c*/ 	.word	0xfffffffe
	.align		4
        /*0010*/ 	.word	0x00000000
	.align		4
        /*0014*/ 	.word	0xfffffffd
	.align		4
        /*0018*/ 	.word	0x00000000
	.align		4
        /*001c*/ 	.word	0xfffffffc


//--------------------- .text._Z3addPdS_S_i       --------------------------
	.section	.text._Z3addPdS_S_i,"ax",@progbits
	.align	128
        .global         _Z3addPdS_S_i
        .type           _Z3addPdS_S_i,@function
        .size           _Z3addPdS_S_i,(.L_x_1 - _Z3addPdS_S_i)
        .other          _Z3addPdS_S_i,@"STO_CUDA_ENTRY STV_DEFAULT"
_Z3addPdS_S_i:
.text._Z3addPdS_S_i:
[----:B------:R-:W-:Y:S01]  /*0000*/  LDC R1, c[0x0][0x37c] ;  /* 0x0000df00ff017b82 */ /* 0x000fe20000000800 */
[----:B------:R-:W0:Y:S07]  /*0010*/  S2R R11, SR_TID.X ;  /* 0x00000000000b7919 */ /* 0x000e2e0000002100 */
[----:B------:R-:W0:Y:S01]  /*0020*/  S2UR UR4, SR_CTAID.X ;  /* 0x00000000000479c3 */ /* 0x000e220000002500 */
[----:B------:R-:W1:Y:S07]  /*0030*/  LDCU UR5, c[0x0][0x398] ;  /* 0x00007300ff0577ac */ /* 0x000e6e0008000800 */
[----:B------:R-:W0:Y:S02]  /*0040*/  LDC R0, c[0x0][0x360] ;  /* 0x0000d800ff007b82 */ /* 0x000e240000000800 */
[----:B0-----:R-:W-:-:S05]  /*0050*/  IMAD R11, R0, UR4, R11 ;  /* 0x00000004000b7c24 */ /* 0x001fca000f8e020b */
[----:B-1----:R-:W-:-:S13]  /*0060*/  ISETP.GE.AND P0, PT, R11, UR5, PT ;  /* 0x000000050b007c0c */ /* 0x002fda000bf06270 */
[----:B------:R-:W-:Y:S05]  /*0070*/  @P0 EXIT ;  /* 0x000000000000094d */ /* 0x000fea0003800000 */
[----:B------:R-:W0:Y:S01]  /*0080*/  LDC.64 R2, c[0x0][0x380] ;  /* 0x0000e000ff027b82 */ /* 0x000e220000000a00 */
[----:B------:R-:W1:Y:S07]  /*0090*/  LDCU.64 UR4, c[0x0][0x358] ;  /* 0x00006b00ff0477ac */ /* 0x000e6e0008000a00 */
[----:B------:R-:W2:Y:S08]  /*00a0*/  LDC.64 R4, c[0x0][0x388] ;  /* 0x0000e200ff047b82 */ /* 0x000eb00000000a00 */
[----:B------:R-:W3:Y:S01]  /*00b0*/  LDC.64 R8, c[0x0][0x390] ;  /* 0x0000e400ff087b82 */ /* 0x000ee20000000a00 */
[----:B0-----:R-:W-:-:S06]  /*00c0*/  IMAD.WIDE R2, R11, 0x8, R2 ;  /* 0x000000080b027825 */ /* 0x001fcc00078e0202 */
[----:B-1----:R-:W4:Y:S01]  /*00d0*/  LDG.E.64 R2, desc[UR4][R2.64] ;  /* 0x0000000402027981 */ /* 0x002f22000c1e1b00 */
[----:B--2---:R-:W-:-:S06]  /*00e0*/  IMAD.WIDE R4, R11, 0x8, R4 ;  /* 0x000000080b047825 */ /* 0x004fcc00078e0204 */
[----:B------:R-:W4:Y:S01]  /*00f0*/  LDG.E.64 R4, desc[UR4][R4.64] ;  /* 0x0000000404047981 */ /* 0x000f22000c1e1b00 */
[----:B---3--:R-:W-:Y:S01]  /*0100*/  IMAD.WIDE R8, R11, 0x8, R8 ;  /* 0x000000080b087825 */ /* 0x008fe200078e0208 */
[----:B----4-:R-:W-:-:S07]  /*0110*/  DADD R6, R2, R4 ;  /* 0x0000000002067229 */ /* 0x010fce0000000004 */
[----:B------:R-:W-:Y:S01]  /*0120*/  STG.E.64 desc[UR4][R8.64], R6 ;  /* 0x0000000608007986 */ /* 0x000fe2000c101b04 */
[----:B------:R-:W-:Y:S05]  /*0130*/  EXIT ;  /* 0x000000000000794d */ /* 0x000fea0003800000 */
.L_x_0:
[----:B------:R-:W-:-:S00]  /*0140*/  BRA `(.L_x_0) ;  /* 0xfffffffc00fc7947 */ /* 0x000fc0000383ffff */
[----:B------:R-:W-:-:S00]  /*0150*/  NOP ;  /* 0x0000000000007918 */ /* 0x000fc00000000000 */
        /* <DEDUP_REMOVED lines=10> */
.L_x_1:


//--------------------- .nv.shared.reserved.0     --------------------------
	.section	.nv.shared.reserved.0,"aw",@nobits
	.weak		__nv_reservedSMEM_offset_0_alias
	.size		__nv_reservedSMEM_offset_0_alias, 0, 64
	.other		__nv_reservedSMEM_offset_0_alias,@"STO_CUDA_RESERVED_SHARED STV_DEFAULT"
__nv_reservedSMEM_offset_0_alias:
	.zero		0
	.zero		64


//--------------------- .nv.constant0._Z3addPdS_S_i --------------------------
	.section	.nv.constant0._Z3addPdS_S_i,"a",@progbits
	.sectionflags	@""
	.align	4
.nv.constant0._Z3addPdS_S_i:
	.zero		924


//--------------------- SYMBOLS --------------------------

	.type		.nv.reservedSmem.offset0,@object
	.size		.nv.reservedSmem.offset0,0x4
